	.headerflags	@"EF_CUDA_TEXMODE_UNIFIED EF_CUDA_64BIT_ADDRESS EF_CUDA_ACCELERATORS EF_CUDA_SM90 EF_CUDA_VIRTUAL_SM(EF_CUDA_SM90)"
	.elftype	@"ET_EXEC"


//--------------------- .nv.info                  --------------------------
	.section	.nv.info,"",@"SHT_CUDA_INFO"
	.align	4


	//----- nvinfo : EIATTR_REGCOUNT
	.align		4
        /*0000*/ 	.byte	0x04, 0x2f
        /*0002*/ 	.short	(.L_1 - .L_0)
	.align		4
.L_0:
        /*0004*/ 	.word	index@(triton_poi_fused_add_div_mul_pow_sub_1)
        /*0008*/ 	.word	0x00000020


	//----- nvinfo : EIATTR_MIN_STACK_SIZE
	.align		4
.L_1:
        /*000c*/ 	.byte	0x04, 0x12
        /*000e*/ 	.short	(.L_3 - .L_2)
	.align		4
.L_2:
        /*0010*/ 	.word	index@(triton_poi_fused_add_div_mul_pow_sub_1)
        /*0014*/ 	.word	0x00000000


	//----- nvinfo : EIATTR_FRAME_SIZE
	.align		4
.L_3:
        /*0018*/ 	.byte	0x04, 0x11
        /*001a*/ 	.short	(.L_5 - .L_4)
	.align		4
.L_4:
        /*001c*/ 	.word	index@(triton_poi_fused_add_div_mul_pow_sub_1)
        /*0020*/ 	.word	0x00000000


	//----- nvinfo : EIATTR_MIN_STACK_SIZE
	.align		4
.L_5:
        /*0024*/ 	.byte	0x04, 0x12
        /*0026*/ 	.short	(.L_7 - .L_6)
	.align		4
.L_6:
        /*0028*/ 	.word	index@(triton_poi_fused_add_div_mul_pow_sub_1)
        /*002c*/ 	.word	0x00000000
.L_7:


//--------------------- .nv.info.triton_poi_fused_add_div_mul_pow_sub_1 --------------------------
	.section	.nv.info.triton_poi_fused_add_div_mul_pow_sub_1,"",@"SHT_CUDA_INFO"
	.sectionflags	@""
	.align	4


	//----- nvinfo : EIATTR_CUDA_API_VERSION
	.align		4
        /*0000*/ 	.byte	0x04, 0x37
        /*0002*/ 	.short	(.L_9 - .L_8)
.L_8:
        /*0004*/ 	.word	0x0000007c


	//----- nvinfo : EIATTR_KPARAM_INFO
	.align		4
.L_9:
        /*0008*/ 	.byte	0x04, 0x17
        /*000a*/ 	.short	(.L_11 - .L_10)
.L_10:
        /*000c*/ 	.word	0x00000000
        /*0010*/ 	.short	0x0007
        /*0012*/ 	.short	0x0038
        /*0014*/ 	.byte	0x00, 0xf0, 0x11, 0x00


	//----- nvinfo : EIATTR_KPARAM_INFO
	.align		4
.L_11:
        /*0018*/ 	.byte	0x04, 0x17
        /*001a*/ 	.short	(.L_13 - .L_12)
.L_12:
        /*001c*/ 	.word	0x00000000
        /*0020*/ 	.short	0x0006
        /*0022*/ 	.short	0x0030
        /*0024*/ 	.byte	0x00, 0xf4, 0x21, 0x00


	//----- nvinfo : EIATTR_KPARAM_INFO
	.align		4
.L_13:
        /*0028*/ 	.byte	0x04, 0x17
        /*002a*/ 	.short	(.L_15 - .L_14)
.L_14:
        /*002c*/ 	.word	0x00000000
        /*0030*/ 	.short	0x0005
        /*0032*/ 	.short	0x0028
        /*0034*/ 	.byte	0x00, 0xf4, 0x21, 0x00


	//----- nvinfo : EIATTR_KPARAM_INFO
	.align		4
.L_15:
        /*0038*/ 	.byte	0x04, 0x17
        /*003a*/ 	.short	(.L_17 - .L_16)
.L_16:
        /*003c*/ 	.word	0x00000000
        /*0040*/ 	.short	0x0004
        /*0042*/ 	.short	0x0020
        /*0044*/ 	.byte	0x00, 0xf4, 0x21, 0x00


	//----- nvinfo : EIATTR_KPARAM_INFO
	.align		4
.L_17:
        /*0048*/ 	.byte	0x04, 0x17
        /*004a*/ 	.short	(.L_19 - .L_18)
.L_18:
        /*004c*/ 	.word	0x00000000
        /*0050*/ 	.short	0x0003
        /*0052*/ 	.short	0x0018
        /*0054*/ 	.byte	0x00, 0xf4, 0x21, 0x00


	//----- nvinfo : EIATTR_KPARAM_INFO
	.align		4
.L_19:
        /*0058*/ 	.byte	0x04, 0x17
        /*005a*/ 	.short	(.L_21 - .L_20)
.L_20:
        /*005c*/ 	.word	0x00000000
        /*0060*/ 	.short	0x0002
        /*0062*/ 	.short	0x0010
        /*0064*/ 	.byte	0x00, 0xf4, 0x21, 0x00


	//----- nvinfo : EIATTR_KPARAM_INFO
	.align		4
.L_21:
        /*0068*/ 	.byte	0x04, 0x17
        /*006a*/ 	.short	(.L_23 - .L_22)
.L_22:
        /*006c*/ 	.word	0x00000000
        /*0070*/ 	.short	0x0001
        /*0072*/ 	.short	0x0008
        /*0074*/ 	.byte	0x00, 0xf4, 0x21, 0x00


	//----- nvinfo : EIATTR_KPARAM_INFO
	.align		4
.L_23:
        /*0078*/ 	.byte	0x04, 0x17
        /*007a*/ 	.short	(.L_25 - .L_24)
.L_24:
        /*007c*/ 	.word	0x00000000
        /*0080*/ 	.short	0x0000
        /*0082*/ 	.short	0x0000
        /*0084*/ 	.byte	0x00, 0xf4, 0x21, 0x00


	//----- nvinfo : EIATTR_SPARSE_MMA_MASK
	.align		4
.L_25:
        /*0088*/ 	.byte	0x03, 0x50
        /*008a*/ 	.short	0x0000


	//----- nvinfo : EIATTR_MAXREG_COUNT
	.align		4
        /*008c*/ 	.byte	0x03, 0x1b
        /*008e*/ 	.short	0x00ff


	//----- nvinfo : EIATTR_EXIT_INSTR_OFFSETS
	.align		4
        /*0090*/ 	.byte	0x04, 0x1c
        /*0092*/ 	.short	(.L_27 - .L_26)


	//   ....[0]....
.L_26:
        /*0094*/ 	.word	0x000009d0


	//   ....[1]....
        /*0098*/ 	.word	0x000009f0


	//----- nvinfo : EIATTR_REQNTID
	.align		4
.L_27:
        /*009c*/ 	.byte	0x04, 0x10
        /*009e*/ 	.short	(.L_29 - .L_28)
.L_28:
        /*00a0*/ 	.word	0x00000080
        /*00a4*/ 	.word	0x00000001
        /*00a8*/ 	.word	0x00000001


	//----- nvinfo : EIATTR_CBANK_PARAM_SIZE
	.align		4
.L_29:
        /*00ac*/ 	.byte	0x03, 0x19
        /*00ae*/ 	.short	0x003c


	//----- nvinfo : EIATTR_PARAM_CBANK
	.align		4
        /*00b0*/ 	.byte	0x04, 0x0a
        /*00b2*/ 	.short	(.L_31 - .L_30)
	.align		4
.L_30:
        /*00b4*/ 	.word	index@(.nv.constant0.triton_poi_fused_add_div_mul_pow_sub_1)
        /*00b8*/ 	.short	0x0210
        /*00ba*/ 	.short	0x003c


	//----- nvinfo : EIATTR_SW_WAR
	.align		4
.L_31:
        /*00bc*/ 	.byte	0x04, 0x36
        /*00be*/ 	.short	(.L_33 - .L_32)
.L_32:
        /*00c0*/ 	.word	0x00000008
.L_33:


//--------------------- .nv.callgraph             --------------------------
	.section	.nv.callgraph,"",@"SHT_CUDA_CALLGRAPH"
	.align	4
	.sectionentsize	8
	.align		4
        /*0000*/ 	.word	0x00000000
	.align		4
        /*0004*/ 	.word	0xffffffff
	.align		4
        /*0008*/ 	.word	0x00000000
	.align		4
        /*000c*/ 	.word	0xfffffffe
	.align		4
        /*0010*/ 	.word	0x00000000
	.align		4
        /*0014*/ 	.word	0xfffffffd
	.align		4
        /*0018*/ 	.word	0x00000000
	.align		4
        /*001c*/ 	.word	0xfffffffc


//--------------------- .text.triton_poi_fused_add_div_mul_pow_sub_1 --------------------------
	.section	.text.triton_poi_fused_add_div_mul_pow_sub_1,"ax",@progbits
	.align	128
        .global         triton_poi_fused_add_div_mul_pow_sub_1
        .type           triton_poi_fused_add_div_mul_pow_sub_1,@function
        .size           triton_poi_fused_add_div_mul_pow_sub_1,(.L_x_1 - triton_poi_fused_add_div_mul_pow_sub_1)
        .other          triton_poi_fused_add_div_mul_pow_sub_1,@"STO_CUDA_ENTRY STV_DEFAULT"
triton_poi_fused_add_div_mul_pow_sub_1:
.text.triton_poi_fused_add_div_mul_pow_sub_1:
[----:B------:R-:W0:Y:S01]  /*0000*/  LDC R1, c[0x0][0x28] ;  /* 0x00000a00ff017b82 */ /* 0x000e220000000800 */
[----:B------:R-:W1:Y:S01]  /*0010*/  S2R R0, SR_TID.X ;  /* 0x0000000000007919 */ /* 0x000e620000002100 */
[----:B------:R-:W-:-:S06]  /*0020*/  HFMA2.MMA R20, -RZ, RZ, 0, 0 ;  /* 0x00000000ff147435 */ /* 0x000fcc00000001ff */
[----:B------:R-:W2:Y:S01]  /*0030*/  LDC.64 R16, c[0x0][0x220] ;  /* 0x00008800ff107b82 */ /* 0x000ea20000000a00 */
[----:B------:R-:W-:Y:S01]  /*0040*/  CS2R R10, SRZ ;  /* 0x00000000000a7805 */ /* 0x000fe2000001ff00 */
[----:B------:R-:W3:Y:S01]  /*0050*/  S2R R21, SR_CTAID.X ;  /* 0x0000000000157919 */ /* 0x000ee20000002500 */
[----:B------:R-:W-:Y:S01]  /*0060*/  CS2R R6, SRZ ;  /* 0x0000000000067805 */ /* 0x000fe2000001ff00 */
[----:B------:R-:W-:-:S04]  /*0070*/  ULDC.64 UR4, c[0x0][0x208] ;  /* 0x0000820000047ab9 */ /* 0x000fc80000000a00 */
[----:B------:R-:W4:Y:S08]  /*0080*/  LDC.64 R2, c[0x0][0x218] ;  /* 0x00008600ff027b82 */ /* 0x000f300000000a00 */
[----:B------:R-:W5:Y:S08]  /*0090*/  LDC.64 R12, c[0x0][0x210] ;  /* 0x00008400ff0c7b82 */ /* 0x000f700000000a00 */
[----:B------:R-:W5:Y:S01]  /*00a0*/  LDC.64 R18, c[0x0][0x228] ;  /* 0x00008a00ff127b82 */ /* 0x000f620000000a00 */
[----:B-1----:R-:W-:-:S04]  /*00b0*/  SHF.L.U32 R0, R0, 0x2, RZ ;  /* 0x0000000200007819 */ /* 0x002fc800000006ff */
[----:B------:R-:W-:-:S04]  /*00c0*/  LOP3.LUT R0, R0, 0x1fc, RZ, 0xc0, !PT ;  /* 0x000001fc00007812 */ /* 0x000fc800078ec0ff */
[----:B---3--:R-:W-:-:S04]  /*00d0*/  LEA R21, R21, R0, 0x9 ;  /* 0x0000000015157211 */ /* 0x008fc800078e48ff */
[C---:B------:R-:W-:Y:S01]  /*00e0*/  ISETP.GE.AND P0, PT, R21.reuse, 0xd240, PT ;  /* 0x0000d2401500780c */ /* 0x040fe20003f06270 */
[----:B------:R-:W-:-:S05]  /*00f0*/  IMAD.HI R0, R21, -0x6425bedb, R20 ;  /* 0x9bda412515007827 */ /* 0x000fca00078e0214 */
[----:B------:R-:W-:-:S04]  /*0100*/  SHF.R.U32.HI R5, RZ, 0x1f, R0 ;  /* 0x0000001fff057819 */ /* 0x000fc80000011600 */
[----:B------:R-:W-:Y:S02]  /*0110*/  LEA.HI.SX32 R9, R0, R5, 0x13 ;  /* 0x0000000500097211 */ /* 0x000fe400078f9aff */
[----:B------:R-:W-:-:S03]  /*0120*/  CS2R R4, SRZ ;  /* 0x0000000000047805 */ /* 0x000fc6000001ff00 */
[C---:B------:R-:W-:Y:S02]  /*0130*/  IMAD R22, R9.reuse, -0x3490, R21 ;  /* 0xffffcb7009167824 */ /* 0x040fe400078e0215 */
[----:B--2---:R-:W-:Y:S01]  /*0140*/  IMAD.WIDE R16, R9, 0x4, R16 ;  /* 0x0000000409107825 */ /* 0x004fe200078e0210 */
[----:B------:R-:W-:-:S03]  /*0150*/  CS2R R8, SRZ ;  /* 0x0000000000087805 */ /* 0x000fc6000001ff00 */
[C---:B----4-:R-:W-:Y:S01]  /*0160*/  IMAD.WIDE R28, R22.reuse, 0x4, R2 ;  /* 0x00000004161c7825 */ /* 0x050fe200078e0202 */
[----:B------:R-:W-:Y:S01]  /*0170*/  MOV R2, RZ ;  /* 0x000000ff00027202 */ /* 0x000fe20000000f00 */
[----:B------:R-:W2:Y:S02]  /*0180*/  @!P0 LDG.E.EL R20, desc[UR4][R16.64] ;  /* 0x0000000410148981 */ /* 0x000ea4000c2e1900 */
[C---:B-----5:R-:W-:Y:S02]  /*0190*/  IMAD.WIDE R26, R22.reuse, 0x4, R12 ;  /* 0x00000004161a7825 */ /* 0x060fe400078e020c */
[----:B------:R-:W3:Y:S01]  /*01a0*/  @!P0 LDG.E.EL.128 R8, desc[UR4][R28.64] ;  /* 0x000000041c088981 */ /* 0x000ee2000c2e1d00 */
[----:B------:R-:W-:Y:S02]  /*01b0*/  CS2R R12, SRZ ;  /* 0x00000000000c7805 */ /* 0x000fe4000001ff00 */
[----:B------:R-:W-:Y:S01]  /*01c0*/  CS2R R14, SRZ ;  /* 0x00000000000e7805 */ /* 0x000fe2000001ff00 */
[----:B0-----:R-:W-:Y:S01]  /*01d0*/  IMAD.WIDE R18, R22, 0x4, R18 ;  /* 0x0000000416127825 */ /* 0x001fe200078e0212 */
[----:B------:R-:W4:Y:S04]  /*01e0*/  @!P0 LDG.E.EL.128 R4, desc[UR4][R26.64] ;  /* 0x000000041a048981 */ /* 0x000f28000c2e1d00 */
[----:B------:R-:W5:Y:S04]  /*01f0*/  @!P0 LDG.E.EL R2, desc[UR4][R16.64] ;  /* 0x0000000410028981 */ /* 0x000f68000c2e1900 */
[----:B------:R0:W5:Y:S01]  /*0200*/  @!P0 LDG.E.EL.128 R12, desc[UR4][R18.64] ;  /* 0x00000004120c8981 */ /* 0x000162000c2e1d00 */
[----:B------:R-:W-:Y:S01]  /*0210*/  HFMA2.MMA R24, -RZ, RZ, 0, 0 ;  /* 0x00000000ff187435 */ /* 0x000fe200000001ff */
[----:B------:R-:W-:-:S06]  /*0220*/  MOV R23, RZ ;  /* 0x000000ff00177202 */ /* 0x000fcc0000000f00 */
[----:B------:R-:W5:Y:S01]  /*0230*/  @!P0 LDG.E.EL R23, desc[UR4][R16.64] ;  /* 0x0000000410178981 */ /* 0x000f62000c2e1900 */
[----:B0-----:R-:W0:Y:S03]  /*0240*/  LDC.64 R18, c[0x0][0x230] ;  /* 0x00008c00ff127b82 */ /* 0x001e260000000a00 */
[----:B------:R1:W5:Y:S01]  /*0250*/  @!P0 LDG.E.EL R24, desc[UR4][R16.64] ;  /* 0x0000000410188981 */ /* 0x000362000c2e1900 */
[----:B--2---:R-:W-:Y:S01]  /*0260*/  FMUL R0, R20, 0.0099999997764825820923 ;  /* 0x3c23d70a14007820 */ /* 0x004fe20000400000 */
[----:B---3--:R-:W-:-:S03]  /*0270*/  FMUL R25, R8, R8 ;  /* 0x0000000808197220 */ /* 0x008fc60000400000 */
[----:B------:R-:W-:Y:S01]  /*0280*/  FMUL R26, R0, R0 ;  /* 0x00000000001a7220 */ /* 0x000fe20000400000 */
[C---:B----4-:R-:W-:Y:S01]  /*0290*/  FADD R3, R4.reuse, R4 ;  /* 0x0000000404037221 */ /* 0x050fe20000000000 */
[----:B------:R-:W-:Y:S01]  /*02a0*/  FFMA R27, R4, R4, R25 ;  /* 0x00000004041b7223 */ /* 0x000fe20000000019 */
[----:B-----5:R-:W-:Y:S02]  /*02b0*/  FMUL R25, R2, 0.0099999997764825820923 ;  /* 0x3c23d70a02197820 */ /* 0x020fe40000400000 */
[----:B------:R-:W-:Y:S01]  /*02c0*/  FFMA R3, R3, R8, R26 ;  /* 0x0000000803037223 */ /* 0x000fe2000000001a */
[----:B------:R-:W-:Y:S01]  /*02d0*/  FFMA R0, R0, R0, R27 ;  /* 0x0000000000007223 */ /* 0x000fe2000000001b */
[----:B------:R-:W-:Y:S01]  /*02e0*/  FADD R26, R5, R5 ;  /* 0x00000005051a7221 */ /* 0x000fe20000000000 */
[----:B------:R-:W-:Y:S01]  /*02f0*/  FMUL R27, R25, R25 ;  /* 0x00000019191b7220 */ /* 0x000fe20000400000 */
[----:B------:R-:W-:Y:S01]  /*0300*/  FFMA R12, R8, -R4, R12 ;  /* 0x80000004080c7223 */ /* 0x000fe2000000000c */
[----:B------:R-:W-:-:S02]  /*0310*/  FFMA R13, R9, -R5, R13 ;  /* 0x80000005090d7223 */ /* 0x000fc4000000000d */
[-C--:B------:R-:W-:Y:S01]  /*0320*/  FFMA R26, R26, R9.reuse, R27 ;  /* 0x000000091a1a7223 */ /* 0x080fe2000000001b */
[----:B------:R-:W-:Y:S01]  /*0330*/  FMUL R27, R12, 1.0208333730697631836 ;  /* 0x3f82aaab0c1b7820 */ /* 0x000fe20000400000 */
[C---:B-1----:R-:W-:Y:S01]  /*0340*/  FMUL R16, R13.reuse, 1.0208333730697631836 ;  /* 0x3f82aaab0d107820 */ /* 0x042fe20000400000 */
[----:B------:R-:W-:Y:S02]  /*0350*/  FMUL R20, R20, 0.029999999329447746277 ;  /* 0x3cf5c28f14147820 */ /* 0x000fe40000400000 */
[----:B------:R-:W-:Y:S01]  /*0360*/  FFMA R17, R12, 1.0208333730697631836, R27 ;  /* 0x3f82aaab0c117823 */ /* 0x000fe2000000001b */
[----:B------:R-:W-:Y:S01]  /*0370*/  FFMA R12, R13, 1.0208333730697631836, R16 ;  /* 0x3f82aaab0d0c7823 */ /* 0x000fe20000000010 */
[----:B------:R-:W-:Y:S01]  /*0380*/  FMUL R13, R2, 0.029999999329447746277 ;  /* 0x3cf5c28f020d7820 */ /* 0x000fe20000400000 */
[----:B------:R-:W-:Y:S01]  /*0390*/  FMUL R16, R9, R9 ;  /* 0x0000000909107220 */ /* 0x000fe20000400000 */
[----:B------:R-:W-:Y:S02]  /*03a0*/  FFMA R2, R20, R20, R17 ;  /* 0x0000001414027223 */ /* 0x000fe40000000011 */
[----:B------:R-:W-:Y:S01]  /*03b0*/  FFMA R17, R13, R13, R12 ;  /* 0x0000000d0d117223 */ /* 0x000fe2000000000c */
[----:B------:R-:W-:Y:S01]  /*03c0*/  FFMA R16, R5, R5, R16 ;  /* 0x0000000505107223 */ /* 0x000fe20000000010 */
[----:B------:R-:W-:-:S02]  /*03d0*/  FMUL R2, R3, R2 ;  /* 0x0000000203027220 */ /* 0x000fc40000400000 */
[----:B------:R-:W-:Y:S01]  /*03e0*/  FMUL R3, R26, R17 ;  /* 0x000000111a037220 */ /* 0x000fe20000400000 */
[----:B------:R-:W-:Y:S01]  /*03f0*/  FFMA R12, R25, R25, R16 ;  /* 0x00000019190c7223 */ /* 0x000fe20000000010 */
[----:B0-----:R-:W-:Y:S01]  /*0400*/  IMAD.WIDE R26, R22, 0x4, R18 ;  /* 0x00000004161a7825 */ /* 0x001fe200078e0212 */
[----:B------:R-:W-:Y:S02]  /*0410*/  CS2R R16, SRZ ;  /* 0x0000000000107805 */ /* 0x000fe4000001ff00 */
[----:B------:R-:W-:-:S06]  /*0420*/  CS2R R18, SRZ ;  /* 0x0000000000127805 */ /* 0x000fcc000001ff00 */
[----:B------:R0:W2:Y:S01]  /*0430*/  @!P0 LDG.E.EL.128 R16, desc[UR4][R26.64] ;  /* 0x000000041a108981 */ /* 0x0000a2000c2e1d00 */
[----:B------:R-:W-:Y:S01]  /*0440*/  FFMA R25, R10, -R6, R14 ;  /* 0x800000060a197223 */ /* 0x000fe2000000000e */
[C---:B------:R-:W-:Y:S01]  /*0450*/  FMUL R14, R24.reuse, 0.0099999997764825820923 ;  /* 0x3c23d70a180e7820 */ /* 0x040fe20000400000 */
[----:B------:R-:W-:-:S03]  /*0460*/  FMUL R24, R24, 0.029999999329447746277 ;  /* 0x3cf5c28f18187820 */ /* 0x000fc60000400000 */
[----:B------:R-:W-:Y:S01]  /*0470*/  FMUL R29, R14, R14 ;  /* 0x0000000e0e1d7220 */ /* 0x000fe20000400000 */
[C---:B0-----:R-:W-:Y:S01]  /*0480*/  FFMA R26, R11.reuse, -R7, R15 ;  /* 0x800000070b1a7223 */ /* 0x041fe2000000000f */
[----:B------:R-:W-:-:S04]  /*0490*/  FMUL R28, R11, R11 ;  /* 0x0000000b0b1c7220 */ /* 0x000fc80000400000 */
[----:B------:R-:W-:Y:S01]  /*04a0*/  FFMA R28, R7, R7, R28 ;  /* 0x00000007071c7223 */ /* 0x000fe2000000001c */
[----:B--2---:R-:W-:Y:S01]  /*04b0*/  FFMA R16, -R4, R4, R16 ;  /* 0x0000000404107223 */ /* 0x004fe20000000110 */
[----:B------:R-:W-:-:S04]  /*04c0*/  FMUL R4, R25, 1.0208333730697631836 ;  /* 0x3f82aaab19047820 */ /* 0x000fc80000400000 */
[----:B------:R-:W-:Y:S01]  /*04d0*/  FFMA R25, R25, 1.0208333730697631836, R4 ;  /* 0x3f82aaab19197823 */ /* 0x000fe20000000004 */
[----:B------:R-:W-:-:S03]  /*04e0*/  FADD R4, R6, R6 ;  /* 0x0000000606047221 */ /* 0x000fc60000000000 */
[----:B------:R-:W-:Y:S01]  /*04f0*/  FFMA R25, R24, R24, R25 ;  /* 0x0000001818197223 */ /* 0x000fe20000000019 */
[----:B------:R-:W-:Y:S01]  /*0500*/  FFMA R4, R4, R10, R29 ;  /* 0x0000000a04047223 */ /* 0x000fe2000000001d */
[----:B------:R-:W-:Y:S01]  /*0510*/  FFMA R17, -R5, R5, R17 ;  /* 0x0000000505117223 */ /* 0x000fe20000000111 */
[----:B------:R-:W-:Y:S02]  /*0520*/  FMUL R5, R26, 1.0208333730697631836 ;  /* 0x3f82aaab1a057820 */ /* 0x000fe40000400000 */
[----:B------:R-:W-:Y:S01]  /*0530*/  FMUL R15, R4, R25 ;  /* 0x00000019040f7220 */ /* 0x000fe20000400000 */
[----:B------:R-:W-:Y:S01]  /*0540*/  FMUL R25, R23, 0.0099999997764825820923 ;  /* 0x3c23d70a17197820 */ /* 0x000fe20000400000 */
[----:B------:R-:W-:Y:S01]  /*0550*/  FFMA R5, R26, 1.0208333730697631836, R5 ;  /* 0x3f82aaab1a057823 */ /* 0x000fe20000000005 */
[----:B------:R-:W-:Y:S01]  /*0560*/  FADD R4, R7, R7 ;  /* 0x0000000707047221 */ /* 0x000fe20000000000 */
[----:B------:R-:W-:Y:S01]  /*0570*/  FMUL R26, R23, 0.029999999329447746277 ;  /* 0x3cf5c28f171a7820 */ /* 0x000fe20000400000 */
[----:B------:R-:W-:-:S03]  /*0580*/  FMUL R27, R25, R25 ;  /* 0x00000019191b7220 */ /* 0x000fc60000400000 */
[----:B------:R-:W-:Y:S01]  /*0590*/  FFMA R5, R26, R26, R5 ;  /* 0x0000001a1a057223 */ /* 0x000fe20000000005 */
[----:B------:R-:W-:-:S04]  /*05a0*/  FFMA R4, R4, R11, R27 ;  /* 0x0000000b04047223 */ /* 0x000fc8000000001b */
[----:B------:R-:W-:Y:S02]  /*05b0*/  FMUL R23, R4, R5 ;  /* 0x0000000504177220 */ /* 0x000fe40000400000 */
[----:B------:R-:W0:Y:S01]  /*05c0*/  LDC.64 R4, c[0x0][0x238] ;  /* 0x00008e00ff047b82 */ /* 0x000e220000000a00 */
[----:B------:R-:W-:-:S04]  /*05d0*/  FMUL R29, R10, R10 ;  /* 0x0000000a0a1d7220 */ /* 0x000fc80000400000 */
[CC--:B------:R-:W-:Y:S01]  /*05e0*/  FFMA R29, R6.reuse, R6.reuse, R29 ;  /* 0x00000006061d7223 */ /* 0x0c0fe2000000001d */
[----:B------:R-:W-:Y:S01]  /*05f0*/  FFMA R25, R25, R25, R28 ;  /* 0x0000001919197223 */ /* 0x000fe2000000001c */
[----:B------:R-:W-:Y:S01]  /*0600*/  FFMA R18, -R6, R6, R18 ;  /* 0x0000000606127223 */ /* 0x000fe20000000112 */
[----:B------:R-:W-:Y:S01]  /*0610*/  FFMA R19, -R7, R7, R19 ;  /* 0x0000000707137223 */ /* 0x000fe20000000113 */
[----:B------:R-:W-:Y:S01]  /*0620*/  FFMA R14, R14, R14, R29 ;  /* 0x0000000e0e0e7223 */ /* 0x000fe2000000001d */
[----:B------:R-:W-:Y:S01]  /*0630*/  CS2R R6, SRZ ;  /* 0x0000000000067805 */ /* 0x000fe2000001ff00 */
[----:B0-----:R-:W-:Y:S01]  /*0640*/  IMAD.WIDE R28, R22, 0x4, R4 ;  /* 0x00000004161c7825 */ /* 0x001fe200078e0204 */
[----:B------:R-:W-:-:S06]  /*0650*/  CS2R R4, SRZ ;  /* 0x0000000000047805 */ /* 0x000fcc000001ff00 */
[----:B------:R-:W2:Y:S02]  /*0660*/  @!P0 LDG.E.EL.128 R4, desc[UR4][R28.64] ;  /* 0x000000041c048981 */ /* 0x000ea4000c2e1d00 */
[----:B--2---:R-:W-:Y:S01]  /*0670*/  FFMA R4, -R8, R8, R4 ;  /* 0x0000000808047223 */ /* 0x004fe20000000104 */
[----:B------:R-:W-:-:S03]  /*0680*/  FFMA R5, -R9, R9, R5 ;  /* 0x0000000909057223 */ /* 0x000fc60000000105 */
[----:B------:R-:W-:Y:S01]  /*0690*/  FMUL R27, R4, 1.0208333730697631836 ;  /* 0x3f82aaab041b7820 */ /* 0x000fe20000400000 */
[----:B------:R-:W-:-:S03]  /*06a0*/  FMUL R4, R5, 1.0208333730697631836 ;  /* 0x3f82aaab05047820 */ /* 0x000fc60000400000 */
[----:B------:R-:W-:Y:S01]  /*06b0*/  FFMA R27, R16, 1.0208333730697631836, R27 ;  /* 0x3f82aaab101b7823 */ /* 0x000fe2000000001b */
[----:B------:R-:W-:Y:S01]  /*06c0*/  FFMA R8, R17, 1.0208333730697631836, R4 ;  /* 0x3f82aaab11087823 */ /* 0x000fe20000000004 */
[----:B------:R-:W-:Y:S02]  /*06d0*/  FFMA R6, -R10, R10, R6 ;  /* 0x0000000a0a067223 */ /* 0x000fe40000000106 */
[----:B------:R-:W-:Y:S01]  /*06e0*/  FFMA R27, R20, R20, R27 ;  /* 0x00000014141b7223 */ /* 0x000fe2000000001b */
[----:B------:R-:W-:Y:S01]  /*06f0*/  FFMA R7, -R11, R11, R7 ;  /* 0x0000000b0b077223 */ /* 0x000fe20000000107 */
[----:B------:R-:W-:Y:S02]  /*0700*/  FFMA R13, R13, R13, R8 ;  /* 0x0000000d0d0d7223 */ /* 0x000fe40000000008 */
[----:B------:R-:W-:Y:S01]  /*0710*/  FMUL R0, R0, R27 ;  /* 0x0000001b00007220 */ /* 0x000fe20000400000 */
[----:B------:R-:W-:Y:S01]  /*0720*/  FMUL R5, R6, 1.0208333730697631836 ;  /* 0x3f82aaab06057820 */ /* 0x000fe20000400000 */
[----:B------:R-:W-:Y:S01]  /*0730*/  FMUL R4, R7, 1.0208333730697631836 ;  /* 0x3f82aaab07047820 */ /* 0x000fe20000400000 */
[----:B------:R-:W-:-:S02]  /*0740*/  FMUL R12, R12, R13 ;  /* 0x0000000d0c0c7220 */ /* 0x000fc40000400000 */
[----:B------:R-:W-:Y:S01]  /*0750*/  FSETP.GT.AND P6, PT, |R0|, 8.50705917302346158658e+37, PT ;  /* 0x7e8000000000780b */ /* 0x000fe20003fc4200 */
[----:B------:R-:W-:Y:S01]  /*0760*/  FFMA R5, R18, 1.0208333730697631836, R5 ;  /* 0x3f82aaab12057823 */ /* 0x000fe20000000005 */
[----:B------:R-:W-:Y:S01]  /*0770*/  FFMA R19, R19, 1.0208333730697631836, R4 ;  /* 0x3f82aaab13137823 */ /* 0x000fe20000000004 */
[----:B------:R-:W-:Y:S02]  /*0780*/  FSETP.GT.AND P2, PT, |R12|, 8.50705917302346158658e+37, PT ;  /* 0x7e8000000c00780b */ /* 0x000fe40003f44200 */
[----:B------:R-:W-:Y:S01]  /*0790*/  FFMA R5, R24, R24, R5 ;  /* 0x0000001818057223 */ /* 0x000fe20000000005 */
[----:B------:R-:W-:-:S03]  /*07a0*/  FFMA R26, R26, R26, R19 ;  /* 0x0000001a1a1a7223 */ /* 0x000fc60000000013 */
[----:B------:R-:W-:Y:S01]  /*07b0*/  FMUL R14, R14, R5 ;  /* 0x000000050e0e7220 */ /* 0x000fe20000400000 */
[----:B------:R-:W-:Y:S01]  /*07c0*/  FMUL R25, R25, R26 ;  /* 0x0000001a19197220 */ /* 0x000fe20000400000 */
[C---:B------:R-:W-:Y:S01]  /*07d0*/  FSETP.GEU.AND P1, PT, |R0|.reuse, 1.175494350822287508e-38, PT ;  /* 0x008000000000780b */ /* 0x040fe20003f2e200 */
[----:B------:R-:W0:Y:S01]  /*07e0*/  LDC.64 R4, c[0x0][0x240] ;  /* 0x00009000ff047b82 */ /* 0x000e220000000a00 */
[----:B------:R-:W-:Y:S01]  /*07f0*/  @P6 FMUL R0, R0, 0.25 ;  /* 0x3e80000000006820 */ /* 0x000fe20000400000 */
[----:B------:R-:W-:Y:S01]  /*0800*/  @P6 FMUL R2, R2, 0.25 ;  /* 0x3e80000002026820 */ /* 0x000fe20000400000 */
[----:B------:R-:W-:Y:S02]  /*0810*/  FSETP.GT.AND P4, PT, |R14|, 8.50705917302346158658e+37, PT ;  /* 0x7e8000000e00780b */ /* 0x000fe40003f84200 */
[----:B------:R-:W-:Y:S01]  /*0820*/  FSETP.GT.AND P6, PT, |R25|, 8.50705917302346158658e+37, PT ;  /* 0x7e8000001900780b */ /* 0x000fe20003fc4200 */
[----:B------:R-:W-:Y:S01]  /*0830*/  @P2 FMUL R3, R3, 0.25 ;  /* 0x3e80000003032820 */ /* 0x000fe20000400000 */
[C---:B------:R-:W-:Y:S01]  /*0840*/  FSETP.GEU.AND P3, PT, |R12|.reuse, 1.175494350822287508e-38, PT ;  /* 0x008000000c00780b */ /* 0x040fe20003f6e200 */
[----:B------:R-:W-:Y:S01]  /*0850*/  @P2 FMUL R12, R12, 0.25 ;  /* 0x3e8000000c0c2820 */ /* 0x000fe20000400000 */
[----:B------:R-:W-:-:S02]  /*0860*/  FSETP.GEU.AND P5, PT, |R14|, 1.175494350822287508e-38, PT ;  /* 0x008000000e00780b */ /* 0x000fc40003fae200 */
[----:B------:R-:W-:Y:S01]  /*0870*/  FSETP.GEU.AND P2, PT, |R25|, 1.175494350822287508e-38, PT ;  /* 0x008000001900780b */ /* 0x000fe20003f4e200 */
[----:B------:R-:W-:-:S04]  /*0880*/  @!P1 FMUL R0, R0, 16777216 ;  /* 0x4b80000000009820 */ /* 0x000fc80000400000 */
[----:B------:R-:W-:Y:S02]  /*0890*/  @P4 FMUL R14, R14, 0.25 ;  /* 0x3e8000000e0e4820 */ /* 0x000fe40000400000 */
[----:B------:R-:W-:Y:S02]  /*08a0*/  @P6 FMUL R25, R25, 0.25 ;  /* 0x3e80000019196820 */ /* 0x000fe40000400000 */
[----:B------:R-:W-:Y:S02]  /*08b0*/  @!P3 FMUL R12, R12, 16777216 ;  /* 0x4b8000000c0cb820 */ /* 0x000fe40000400000 */
[----:B------:R-:W-:Y:S02]  /*08c0*/  @!P5 FMUL R14, R14, 16777216 ;  /* 0x4b8000000e0ed820 */ /* 0x000fe40000400000 */
[----:B------:R-:W-:Y:S01]  /*08d0*/  @!P2 FMUL R25, R25, 16777216 ;  /* 0x4b8000001919a820 */ /* 0x000fe20000400000 */
[----:B------:R-:W1:Y:S01]  /*08e0*/  MUFU.RCP R7, R0 ;  /* 0x0000000000077308 */ /* 0x000e620000001000 */
[----:B------:R-:W-:-:S07]  /*08f0*/  @P4 FMUL R15, R15, 0.25 ;  /* 0x3e8000000f0f4820 */ /* 0x000fce0000400000 */
[----:B------:R-:W2:Y:S01]  /*0900*/  MUFU.RCP R12, R12 ;  /* 0x0000000c000c7308 */ /* 0x000ea20000001000 */
[----:B------:R-:W-:-:S07]  /*0910*/  @P6 FMUL R23, R23, 0.25 ;  /* 0x3e80000017176820 */ /* 0x000fce0000400000 */
[----:B------:R-:W3:Y:S08]  /*0920*/  MUFU.RCP R22, R14 ;  /* 0x0000000e00167308 */ /* 0x000ef00000001000 */
[----:B------:R-:W4:Y:S01]  /*0930*/  MUFU.RCP R6, R25 ;  /* 0x0000001900067308 */ /* 0x000f220000001000 */
[----:B------:R-:W-:Y:S01]  /*0940*/  @!P1 FMUL R2, R2, 16777216 ;  /* 0x4b80000002029820 */ /* 0x000fe20000400000 */
[----:B------:R-:W-:Y:S01]  /*0950*/  @!P3 FMUL R3, R3, 16777216 ;  /* 0x4b8000000303b820 */ /* 0x000fe20000400000 */
[----:B------:R-:W-:Y:S01]  /*0960*/  @!P5 FMUL R15, R15, 16777216 ;  /* 0x4b8000000f0fd820 */ /* 0x000fe20000400000 */
[----:B------:R-:W-:Y:S01]  /*0970*/  @!P2 FMUL R23, R23, 16777216 ;  /* 0x4b8000001717a820 */ /* 0x000fe20000400000 */
[----:B0-----:R-:W-:-:S04]  /*0980*/  IMAD.WIDE R4, R21, 0x4, R4 ;  /* 0x0000000415047825 */ /* 0x001fc800078e0204 */
[----:B-1----:R-:W-:Y:S01]  /*0990*/  FMUL R20, R7, R2 ;  /* 0x0000000207147220 */ /* 0x002fe20000400000 */
[----:B--2---:R-:W-:Y:S01]  /*09a0*/  FMUL R21, R12, R3 ;  /* 0x000000030c157220 */ /* 0x004fe20000400000 */
[----:B---3--:R-:W-:Y:S01]  /*09b0*/  FMUL R22, R22, R15 ;  /* 0x0000000f16167220 */ /* 0x008fe20000400000 */
[----:B----4-:R-:W-:Y:S01]  /*09c0*/  FMUL R23, R6, R23 ;  /* 0x0000001706177220 */ /* 0x010fe20000400000 */
[----:B------:R-:W-:Y:S06]  /*09d0*/  @P0 EXIT ;  /* 0x000000000000094d */ /* 0x000fec0003800000 */
[----:B------:R-:W-:Y:S01]  /*09e0*/  STG.E.128 desc[UR4][R4.64], R20 ;  /* 0x0000001404007986 */ /* 0x000fe2000c101d04 */
[----:B------:R-:W-:Y:S05]  /*09f0*/  EXIT ;  /* 0x000000000000794d */ /* 0x000fea0003800000 */
.L_x_0:
[----:B------:R-:W-:-:S00]  /*0a00*/  BRA `(.L_x_0) ;  /* 0xfffffffc00fc7947 */ /* 0x000fc0000383ffff */
[----:B------:R-:W-:-:S00]  /*0a10*/  NOP ;  /* 0x0000000000007918 */ /* 0x000fc00000000000 */
        /* <DEDUP_REMOVED lines=14> */
.L_x_1:


//--------------------- .nv.constant0.triton_poi_fused_add_div_mul_pow_sub_1 --------------------------
	.section	.nv.constant0.triton_poi_fused_add_div_mul_pow_sub_1,"a",@progbits
	.sectionflags	@""
	.align	4
.nv.constant0.triton_poi_fused_add_div_mul_pow_sub_1:
	.zero		588
